//
// Generated by NVIDIA NVVM Compiler
//
// Compiler Build ID: CL-36424714
// Cuda compilation tools, release 13.0, V13.0.88
// Based on NVVM 20.0.0
//

.version 9.0
.target sm_100
.address_size 64

	// .globl	_Z16gpu_local_memoryi
.extern .func  (.param .b32 func_retval0) vprintf
(
	.param .b64 vprintf_param_0,
	.param .b64 vprintf_param_1
)
;
.global .align 1 .b8 $str[49] = {86, 97, 108, 117, 101, 32, 111, 102, 32, 76, 111, 99, 97, 108, 32, 86, 97, 114, 105, 97, 98, 108, 101, 32, 105, 110, 32, 99, 117, 114, 114, 101, 110, 116, 32, 116, 104, 114, 101, 97, 100, 32, 105, 115, 58, 37, 100, 10};
.global .align 1 .b8 $str$1[27] = {76, 111, 99, 97, 108, 32, 118, 97, 114, 105, 97, 98, 108, 101, 32, 97, 100, 100, 114, 101, 115, 115, 61, 37, 112, 10};

.visible .entry _Z16gpu_local_memoryi(
	.param .u32 _Z16gpu_local_memoryi_param_0
)
{
	.local .align 8 .b8 	__local_depot0[16];
	.reg .b64 	%SP;
	.reg .b64 	%SPL;
	.reg .b32 	%r<8>;
	.reg .b64 	%rd<9>;

	mov.u64 	%SPL, __local_depot0;
	cvta.local.u64 	%SP, %SPL;
	ld.param.u32 	%r1, [_Z16gpu_local_memoryi_param_0];
	add.u64 	%rd1, %SP, 0;
	add.u64 	%rd2, %SPL, 0;
	add.u64 	%rd3, %SP, 8;
	add.u64 	%rd4, %SPL, 8;
	mov.u32 	%r2, %tid.x;
	mul.lo.s32 	%r3, %r1, %r2;
	st.local.u32 	[%rd2], %r3;
	st.local.u32 	[%rd4], %r3;
	mov.u64 	%rd5, $str;
	cvta.global.u64 	%rd6, %rd5;
	{ // callseq 0, 0
	.param .b64 param0;
	st.param.b64 	[param0], %rd6;
	.param .b64 param1;
	st.param.b64 	[param1], %rd3;
	.param .b32 retval0;
	call.uni (retval0), 
	vprintf, 
	(
	param0, 
	param1
	);
	ld.param.b32 	%r4, [retval0];
	} // callseq 0
	st.local.u64 	[%rd4], %rd1;
	mov.u64 	%rd7, $str$1;
	cvta.global.u64 	%rd8, %rd7;
	{ // callseq 1, 0
	.param .b64 param0;
	st.param.b64 	[param0], %rd8;
	.param .b64 param1;
	st.param.b64 	[param1], %rd3;
	.param .b32 retval0;
	call.uni (retval0), 
	vprintf, 
	(
	param0, 
	param1
	);
	ld.param.b32 	%r6, [retval0];
	} // callseq 1
	ret;

}


// ===== COMPILED SASS (sm_100) =====

	.target	sm_100

	.elftype	@"ET_EXEC"


//--------------------- .note.nv.tkinfo           --------------------------
	.section	.note.nv.tkinfo,"",@"SHT_NOTE"
	.sectionflags	@"SHF_NOTE_NV_TKINFO"
	.tkinfo
        /*0018*/ 	.word	0x00000002
        /*0030*/ 	.string	""
        /*0030*/ 	.string	"ptxas"
        /*0030*/ 	.string	"Cuda compilation tools, release 13.0, V13.0.88"
        /*0030*/ 	.string	"Build cuda_13.0.r13.0/compiler.36424714_0"
        /*0030*/ 	.string	"-arch sm_100 -m 64 "



//--------------------- .note.nv.cuinfo           --------------------------
	.section	.note.nv.cuinfo,"",@"SHT_NOTE"
	.sectionflags	@"SHF_NOTE_NV_CUINFO"
        /*0018*/ 	.short	0x0002
        /*001a*/ 	.short	0x0064
        /*001c*/ 	.short	0x0082
	.zero		2


//--------------------- .nv.info                  --------------------------
	.section	.nv.info,"",@"SHT_CUDA_INFO"
	.align	4


	//----- nvinfo : EIATTR_REGCOUNT
	.align		4
        /*0000*/ 	.byte	0x04, 0x2f
        /*0002*/ 	.short	(.L_3 - .L_2)
	.align		4
.L_2:
        /*0004*/ 	.word	index@(_Z16gpu_local_memoryi)
        /*0008*/ 	.word	0x00000018


	//----- nvinfo : EIATTR_FRAME_SIZE
	.align		4
.L_3:
        /*000c*/ 	.byte	0x04, 0x11
        /*000e*/ 	.short	(.L_5 - .L_4)
	.align		4
.L_4:
        /*0010*/ 	.word	index@(_Z16gpu_local_memoryi)
        /*0014*/ 	.word	0x00000010


	//----- nvinfo : EIATTR_MIN_STACK_SIZE
	.align		4
.L_5:
        /*0018*/ 	.byte	0x04, 0x12
        /*001a*/ 	.short	(.L_7 - .L_6)
	.align		4
.L_6:
        /*001c*/ 	.word	index@(_Z16gpu_local_memoryi)
        /*0020*/ 	.word	0x00000010
.L_7:


//--------------------- .nv.compat                --------------------------
	.section	.nv.compat,"",@"SHT_CUDA_COMPAT_INFO"
	.align	4
        /*0000*/ 	.byte	0x02, 0x09, 0x00, 0x00, 0x02, 0x02, 0x01, 0x00, 0x02, 0x05, 0x05, 0x00, 0x03, 0x07, 0x01, 0x01
        /*0010*/ 	.byte	0x02, 0x03, 0x00, 0x00, 0x02, 0x06, 0x01, 0x00, 0x04, 0x0b, 0x08, 0x00, 0x09, 0x00, 0x00, 0x00
        /*0020*/ 	.byte	0x00, 0x00, 0x00, 0x00


//--------------------- .nv.info._Z16gpu_local_memoryi --------------------------
	.section	.nv.info._Z16gpu_local_memoryi,"",@"SHT_CUDA_INFO"
	.sectionflags	@""
	.align	4


	//----- nvinfo : EIATTR_CUDA_API_VERSION
	.align		4
        /*0000*/ 	.byte	0x04, 0x37
        /*0002*/ 	.short	(.L_9 - .L_8)
.L_8:
        /*0004*/ 	.word	0x00000082


	//----- nvinfo : EIATTR_KPARAM_INFO
	.align		4
.L_9:
        /*0008*/ 	.byte	0x04, 0x17
        /*000a*/ 	.short	(.L_11 - .L_10)
.L_10:
        /*000c*/ 	.word	0x00000000
        /*0010*/ 	.short	0x0000
        /*0012*/ 	.short	0x0000
        /*0014*/ 	.byte	0x00, 0xf0, 0x11, 0x00


	//----- nvinfo : EIATTR_SPARSE_MMA_MASK
	.align		4
.L_11:
        /*0018*/ 	.byte	0x03, 0x50
        /*001a*/ 	.short	0x0000


	//----- nvinfo : EIATTR_MAXREG_COUNT
	.align		4
        /*001c*/ 	.byte	0x03, 0x1b
        /*001e*/ 	.short	0x00ff


	//----- nvinfo : EIATTR_EXTERNS
	.align		4
        /*0020*/ 	.byte	0x04, 0x0f
        /*0022*/ 	.short	(.L_13 - .L_12)


	//   ....[0]....
	.align		4
.L_12:
        /*0024*/ 	.word	index@(vprintf)


	//----- nvinfo : EIATTR_MERCURY_ISA_VERSION
	.align		4
.L_13:
        /*0028*/ 	.byte	0x03, 0x5f
        /*002a*/ 	.short	0x0101


	//----- nvinfo : EIATTR_VRC_CTA_INIT_COUNT
	.align		4
        /*002c*/ 	.byte	0x02, 0x4a
	.zero		1
	.zero		1


	//----- nvinfo : EIATTR_SYSCALL_OFFSETS
	.align		4
        /*0030*/ 	.byte	0x04, 0x46
        /*0032*/ 	.short	(.L_15 - .L_14)


	//   ....[0]....
.L_14:
        /*0034*/ 	.word	0x00000150


	//   ....[1]....
        /*0038*/ 	.word	0x000001e0


	//----- nvinfo : EIATTR_EXIT_INSTR_OFFSETS
	.align		4
.L_15:
        /*003c*/ 	.byte	0x04, 0x1c
        /*003e*/ 	.short	(.L_17 - .L_16)


	//   ....[0]....
.L_16:
        /*0040*/ 	.word	0x000001f0


	//----- nvinfo : EIATTR_CBANK_PARAM_SIZE
	.align		4
.L_17:
        /*0044*/ 	.byte	0x03, 0x19
        /*0046*/ 	.short	0x0004


	//----- nvinfo : EIATTR_PARAM_CBANK
	.align		4
        /*0048*/ 	.byte	0x04, 0x0a
        /*004a*/ 	.short	(.L_19 - .L_18)
	.align		4
.L_18:
        /*004c*/ 	.word	index@(.nv.constant0._Z16gpu_local_memoryi)
        /*0050*/ 	.short	0x0380
        /*0052*/ 	.short	0x0004


	//----- nvinfo : EIATTR_SW_WAR
	.align		4
.L_19:
        /*0054*/ 	.byte	0x04, 0x36
        /*0056*/ 	.short	(.L_21 - .L_20)
.L_20:
        /*0058*/ 	.word	0x00000008
.L_21:


//--------------------- .nv.callgraph             --------------------------
	.section	.nv.callgraph,"",@"SHT_CUDA_CALLGRAPH"
	.align	4
	.sectionentsize	8
	.align		4
        /*0000*/ 	.word	0x00000000
	.align		4
        /*0004*/ 	.word	0xffffffff
	.align		4
        /*0008*/ 	.word	index@(_Z16gpu_local_memoryi)
	.align		4
        /*000c*/ 	.word	index@(vprintf)
	.align		4
        /*0010*/ 	.word	0x00000000
	.align		4
        /*0014*/ 	.word	0xfffffffe
	.align		4
        /*0018*/ 	.word	0x00000000
	.align		4
        /*001c*/ 	.word	0xfffffffd
	.align		4
        /*0020*/ 	.word	0x00000000
	.align		4
        /*0024*/ 	.word	0xfffffffc


//--------------------- .nv.constant4             --------------------------
	.section	.nv.constant4,"a",@progbits
	.align	8
	.align		8
.nv.constant4:
        /*0000*/ 	.dword	vprintf
	.align		8
        /*0008*/ 	.dword	$str
	.align		8
        /*0010*/ 	.dword	$str$1


//--------------------- .text._Z16gpu_local_memoryi --------------------------
	.section	.text._Z16gpu_local_memoryi,"ax",@progbits
	.align	128
        .global         _Z16gpu_local_memoryi
        .type           _Z16gpu_local_memoryi,@function
        .size           _Z16gpu_local_memoryi,(.L_x_3 - _Z16gpu_local_memoryi)
        .other          _Z16gpu_local_memoryi,@"STO_CUDA_ENTRY STV_DEFAULT"
_Z16gpu_local_memoryi:
.text._Z16gpu_local_memoryi:
[----:B------:R-:W0:Y:S01]  /*0000*/  LDC R1, c[0x0][0x37c] ;  /* 0x0000df00ff017b82 */ /* 0x000e220000000800 */
[----:B------:R-:W1:Y:S01]  /*0010*/  S2R R0, SR_TID.X ;  /* 0x0000000000007919 */ /* 0x000e620000002100 */
[----:B------:R-:W1:Y:S01]  /*0020*/  LDCU UR6, c[0x0][0x380] ;  /* 0x00007000ff0677ac */ /* 0x000e620008000800 */
[----:B0-----:R-:W-:Y:S01]  /*0030*/  VIADD R1, R1, 0xfffffff0 ;  /* 0xfffffff001017836 */ /* 0x001fe20000000000 */
[----:B------:R-:W-:Y:S01]  /*0040*/  MOV R2, 0x0 ;  /* 0x0000000000027802 */ /* 0x000fe20000000f00 */
[----:B------:R-:W0:Y:S03]  /*0050*/  LDCU UR4, c[0x0][0x2f8] ;  /* 0x00005f00ff0477ac */ /* 0x000e260008000800 */
[----:B------:R2:W3:Y:S01]  /*0060*/  LDC.64 R8, c[0x4][R2] ;  /* 0x0100000002087b82 */ /* 0x0004e20000000a00 */
[----:B------:R-:W4:Y:S01]  /*0070*/  LDCU UR5, c[0x0][0x2fc] ;  /* 0x00005f80ff0577ac */ /* 0x000f220008000800 */
[----:B0-----:R-:W-:-:S05]  /*0080*/  IADD3 R16, P0, PT, R1, UR4, RZ ;  /* 0x0000000401107c10 */ /* 0x001fca000ff1e0ff */
[----:B----4-:R-:W-:Y:S01]  /*0090*/  IMAD.X R17, RZ, RZ, UR5, P0 ;  /* 0x00000005ff117e24 */ /* 0x010fe200080e06ff */
[----:B------:R-:W-:Y:S01]  /*00a0*/  IADD3 R18, P0, PT, R16, 0x8, RZ ;  /* 0x0000000810127810 */ /* 0x000fe20007f1e0ff */
[----:B-1----:R-:W-:Y:S01]  /*00b0*/  IMAD R0, R0, UR6, RZ ;  /* 0x0000000600007c24 */ /* 0x002fe2000f8e02ff */
[----:B------:R-:W0:Y:S02]  /*00c0*/  LDCU.64 UR6, c[0x4][0x8] ;  /* 0x01000100ff0677ac */ /* 0x000e240008000a00 */
[----:B------:R-:W-:Y:S01]  /*00d0*/  IADD3.X R19, PT, PT, RZ, R17, RZ, P0, !PT ;  /* 0x00000011ff137210 */ /* 0x000fe200007fe4ff */
[----:B------:R-:W-:Y:S01]  /*00e0*/  IMAD.MOV.U32 R6, RZ, RZ, R18 ;  /* 0x000000ffff067224 */ /* 0x000fe200078e0012 */
[----:B------:R2:W-:Y:S02]  /*00f0*/  STL [R1], R0 ;  /* 0x0000000001007387 */ /* 0x0005e40000100800 */
[----:B------:R-:W-:Y:S02]  /*0100*/  MOV R7, R19 ;  /* 0x0000001300077202 */ /* 0x000fe40000000f00 */
[----:B------:R2:W-:Y:S01]  /*0110*/  STL [R1+0x8], R0 ;  /* 0x0000080001007387 */ /* 0x0005e20000100800 */
[----:B0-----:R-:W-:Y:S01]  /*0120*/  IMAD.U32 R4, RZ, RZ, UR6 ;  /* 0x00000006ff047e24 */ /* 0x001fe2000f8e00ff */
[----:B--2---:R-:W-:-:S07]  /*0130*/  MOV R5, UR7 ;  /* 0x0000000700057c02 */ /* 0x004fce0008000f00 */
[----:B------:R-:W-:-:S07]  /*0140*/  LEPC R20, `(.L_x_0) ;  /* 0x000000001014794e */ /* 0x000fce0000000000 */
[----:B---3--:R-:W-:Y:S05]  /*0150*/  CALL.ABS.NOINC R8 ;  /* 0x0000000008007343 */ /* 0x008fea0003c00000 */
.L_x_0:
[----:B------:R-:W0:Y:S01]  /*0160*/  LDC.64 R2, c[0x4][R2] ;  /* 0x0100000002027b82 */ /* 0x000e220000000a00 */
[----:B------:R1:W-:Y:S01]  /*0170*/  STL.64 [R1+0x8], R16 ;  /* 0x0000081001007387 */ /* 0x0003e20000100a00 */
[----:B------:R-:W2:Y:S01]  /*0180*/  LDCU.64 UR4, c[0x4][0x10] ;  /* 0x01000200ff0477ac */ /* 0x000ea20008000a00 */
[----:B------:R-:W-:Y:S01]  /*0190*/  IMAD.MOV.U32 R6, RZ, RZ, R18 ;  /* 0x000000ffff067224 */ /* 0x000fe200078e0012 */
[----:B------:R-:W-:Y:S01]  /*01a0*/  MOV R7, R19 ;  /* 0x0000001300077202 */ /* 0x000fe20000000f00 */
[----:B--2---:R-:W-:Y:S01]  /*01b0*/  IMAD.U32 R4, RZ, RZ, UR4 ;  /* 0x00000004ff047e24 */ /* 0x004fe2000f8e00ff */
[----:B-1----:R-:W-:-:S07]  /*01c0*/  MOV R5, UR5 ;  /* 0x0000000500057c02 */ /* 0x002fce0008000f00 */
[----:B------:R-:W-:-:S07]  /*01d0*/  LEPC R20, `(.L_x_1) ;  /* 0x000000001014794e */ /* 0x000fce0000000000 */
[----:B0-----:R-:W-:Y:S05]  /*01e0*/  CALL.ABS.NOINC R2 ;  /* 0x0000000002007343 */ /* 0x001fea0003c00000 */
.L_x_1:
[----:B------:R-:W-:Y:S05]  /*01f0*/  EXIT ;  /* 0x000000000000794d */ /* 0x000fea0003800000 */
.L_x_2:
[----:B------:R-:W-:-:S00]  /*0200*/  BRA `(.L_x_2) ;  /* 0xfffffffc00fc7947 */ /* 0x000fc0000383ffff */
[----:B------:R-:W-:-:S00]  /*0210*/  NOP ;  /* 0x0000000000007918 */ /* 0x000fc00000000000 */
        /* <DEDUP_REMOVED lines=14> */
.L_x_3:


//--------------------- .nv.global.init           --------------------------
	.section	.nv.global.init,"aw",@progbits
.nv.global.init:
	.type		$str$1,@object
	.size		$str$1,($str - $str$1)
$str$1:
        /*0000*/ 	.byte	0x4c, 0x6f, 0x63, 0x61, 0x6c, 0x20, 0x76, 0x61, 0x72, 0x69, 0x61, 0x62, 0x6c, 0x65, 0x20, 0x61
        /*0010*/ 	.byte	0x64, 0x64, 0x72, 0x65, 0x73, 0x73, 0x3d, 0x25, 0x70, 0x0a, 0x00
	.type		$str,@object
	.size		$str,(.L_0 - $str)
$str:
        /*001b*/ 	.byte	0x56, 0x61, 0x6c, 0x75, 0x65, 0x20, 0x6f, 0x66, 0x20, 0x4c, 0x6f, 0x63, 0x61, 0x6c, 0x20, 0x56
        /*002b*/ 	.byte	0x61, 0x72, 0x69, 0x61, 0x62, 0x6c, 0x65, 0x20, 0x69, 0x6e, 0x20, 0x63, 0x75, 0x72, 0x72, 0x65
        /*003b*/ 	.byte	0x6e, 0x74, 0x20, 0x74, 0x68, 0x72, 0x65, 0x61, 0x64, 0x20, 0x69, 0x73, 0x3a, 0x25, 0x64, 0x0a
        /*004b*/ 	.byte	0x00
.L_0:


//--------------------- .nv.shared.reserved.0     --------------------------
	.section	.nv.shared.reserved.0,"aw",@nobits
	.weak		__nv_reservedSMEM_offset_0_alias
	.size		__nv_reservedSMEM_offset_0_alias, 0, 64
	.other		__nv_reservedSMEM_offset_0_alias,@"STO_CUDA_RESERVED_SHARED STV_DEFAULT"
__nv_reservedSMEM_offset_0_alias:
	.zero		0
	.zero		64


//--------------------- .nv.constant0._Z16gpu_local_memoryi --------------------------
	.section	.nv.constant0._Z16gpu_local_memoryi,"a",@progbits
	.sectionflags	@""
	.align	4
.nv.constant0._Z16gpu_local_memoryi:
	.zero		900


//--------------------- SYMBOLS --------------------------

	.type		.nv.reservedSmem.offset0,@object
	.size		.nv.reservedSmem.offset0,0x4
	.type		vprintf,@function
